//
// Generated by NVIDIA NVVM Compiler
//
// Compiler Build ID: CL-36424714
// Cuda compilation tools, release 13.0, V13.0.88
// Based on NVVM 20.0.0
//

.version 9.0
.target sm_100
.address_size 64

	// .globl	_Z18matrix_vector_multPfS_S_i

.visible .entry _Z18matrix_vector_multPfS_S_i(
	.param .u64 .ptr .align 1 _Z18matrix_vector_multPfS_S_i_param_0,
	.param .u64 .ptr .align 1 _Z18matrix_vector_multPfS_S_i_param_1,
	.param .u64 .ptr .align 1 _Z18matrix_vector_multPfS_S_i_param_2,
	.param .u32 _Z18matrix_vector_multPfS_S_i_param_3
)
{
	.reg .pred 	%p<11>;
	.reg .b32 	%r<38>;
	.reg .b32 	%f<100>;
	.reg .b64 	%rd<31>;

	ld.param.u64 	%rd12, [_Z18matrix_vector_multPfS_S_i_param_0];
	ld.param.u64 	%rd13, [_Z18matrix_vector_multPfS_S_i_param_1];
	ld.param.u64 	%rd11, [_Z18matrix_vector_multPfS_S_i_param_2];
	ld.param.u32 	%r23, [_Z18matrix_vector_multPfS_S_i_param_3];
	cvta.to.global.u64 	%rd1, %rd13;
	cvta.to.global.u64 	%rd2, %rd12;
	mov.u32 	%r24, %tid.x;
	mov.u32 	%r25, %ntid.x;
	mov.u32 	%r26, %ctaid.x;
	mad.lo.s32 	%r1, %r25, %r26, %r24;
	setp.ge.s32 	%p1, %r1, %r23;
	@%p1 bra 	$L__BB0_14;
	cvta.to.global.u64 	%rd14, %rd11;
	mul.wide.s32 	%rd15, %r1, 4;
	add.s64 	%rd3, %rd14, %rd15;
	mov.b32 	%r27, 0;
	st.global.u32 	[%rd3], %r27;
	setp.lt.s32 	%p2, %r23, 1;
	@%p2 bra 	$L__BB0_14;
	mul.lo.s32 	%r2, %r23, %r1;
	and.b32  	%r3, %r23, 15;
	setp.lt.u32 	%p3, %r23, 16;
	mov.b32 	%r34, 0;
	mov.f32 	%f96, 0f00000000;
	@%p3 bra 	$L__BB0_5;
	and.b32  	%r34, %r23, 2147483632;
	neg.s32 	%r32, %r34;
	add.s64 	%rd4, %rd2, 32;
	add.s64 	%rd29, %rd1, 32;
	mov.f32 	%f96, 0f00000000;
	mov.u32 	%r31, %r2;
$L__BB0_4:
	.pragma "nounroll";
	mul.wide.s32 	%rd16, %r31, 4;
	add.s64 	%rd17, %rd4, %rd16;
	ld.global.f32 	%f12, [%rd17+-32];
	ld.global.f32 	%f13, [%rd29+-32];
	fma.rn.f32 	%f14, %f12, %f13, %f96;
	st.global.f32 	[%rd3], %f14;
	ld.global.f32 	%f15, [%rd17+-28];
	ld.global.f32 	%f16, [%rd29+-28];
	fma.rn.f32 	%f17, %f15, %f16, %f14;
	st.global.f32 	[%rd3], %f17;
	ld.global.f32 	%f18, [%rd17+-24];
	ld.global.f32 	%f19, [%rd29+-24];
	fma.rn.f32 	%f20, %f18, %f19, %f17;
	st.global.f32 	[%rd3], %f20;
	ld.global.f32 	%f21, [%rd17+-20];
	ld.global.f32 	%f22, [%rd29+-20];
	fma.rn.f32 	%f23, %f21, %f22, %f20;
	st.global.f32 	[%rd3], %f23;
	ld.global.f32 	%f24, [%rd17+-16];
	ld.global.f32 	%f25, [%rd29+-16];
	fma.rn.f32 	%f26, %f24, %f25, %f23;
	st.global.f32 	[%rd3], %f26;
	ld.global.f32 	%f27, [%rd17+-12];
	ld.global.f32 	%f28, [%rd29+-12];
	fma.rn.f32 	%f29, %f27, %f28, %f26;
	st.global.f32 	[%rd3], %f29;
	ld.global.f32 	%f30, [%rd17+-8];
	ld.global.f32 	%f31, [%rd29+-8];
	fma.rn.f32 	%f32, %f30, %f31, %f29;
	st.global.f32 	[%rd3], %f32;
	ld.global.f32 	%f33, [%rd17+-4];
	ld.global.f32 	%f34, [%rd29+-4];
	fma.rn.f32 	%f35, %f33, %f34, %f32;
	st.global.f32 	[%rd3], %f35;
	ld.global.f32 	%f36, [%rd17];
	ld.global.f32 	%f37, [%rd29];
	fma.rn.f32 	%f38, %f36, %f37, %f35;
	st.global.f32 	[%rd3], %f38;
	ld.global.f32 	%f39, [%rd17+4];
	ld.global.f32 	%f40, [%rd29+4];
	fma.rn.f32 	%f41, %f39, %f40, %f38;
	st.global.f32 	[%rd3], %f41;
	ld.global.f32 	%f42, [%rd17+8];
	ld.global.f32 	%f43, [%rd29+8];
	fma.rn.f32 	%f44, %f42, %f43, %f41;
	st.global.f32 	[%rd3], %f44;
	ld.global.f32 	%f45, [%rd17+12];
	ld.global.f32 	%f46, [%rd29+12];
	fma.rn.f32 	%f47, %f45, %f46, %f44;
	st.global.f32 	[%rd3], %f47;
	ld.global.f32 	%f48, [%rd17+16];
	ld.global.f32 	%f49, [%rd29+16];
	fma.rn.f32 	%f50, %f48, %f49, %f47;
	st.global.f32 	[%rd3], %f50;
	ld.global.f32 	%f51, [%rd17+20];
	ld.global.f32 	%f52, [%rd29+20];
	fma.rn.f32 	%f53, %f51, %f52, %f50;
	st.global.f32 	[%rd3], %f53;
	ld.global.f32 	%f54, [%rd17+24];
	ld.global.f32 	%f55, [%rd29+24];
	fma.rn.f32 	%f56, %f54, %f55, %f53;
	st.global.f32 	[%rd3], %f56;
	ld.global.f32 	%f57, [%rd17+28];
	ld.global.f32 	%f58, [%rd29+28];
	fma.rn.f32 	%f96, %f57, %f58, %f56;
	st.global.f32 	[%rd3], %f96;
	add.s32 	%r32, %r32, 16;
	add.s32 	%r31, %r31, 16;
	add.s64 	%rd29, %rd29, 64;
	setp.ne.s32 	%p4, %r32, 0;
	@%p4 bra 	$L__BB0_4;
$L__BB0_5:
	setp.eq.s32 	%p5, %r3, 0;
	@%p5 bra 	$L__BB0_14;
	and.b32  	%r11, %r23, 7;
	setp.lt.u32 	%p6, %r3, 8;
	@%p6 bra 	$L__BB0_8;
	add.s32 	%r29, %r34, %r2;
	mul.wide.s32 	%rd18, %r29, 4;
	add.s64 	%rd19, %rd2, %rd18;
	ld.global.f32 	%f59, [%rd19];
	mul.wide.u32 	%rd20, %r34, 4;
	add.s64 	%rd21, %rd1, %rd20;
	ld.global.f32 	%f60, [%rd21];
	fma.rn.f32 	%f61, %f59, %f60, %f96;
	st.global.f32 	[%rd3], %f61;
	ld.global.f32 	%f62, [%rd19+4];
	ld.global.f32 	%f63, [%rd21+4];
	fma.rn.f32 	%f64, %f62, %f63, %f61;
	st.global.f32 	[%rd3], %f64;
	ld.global.f32 	%f65, [%rd19+8];
	ld.global.f32 	%f66, [%rd21+8];
	fma.rn.f32 	%f67, %f65, %f66, %f64;
	st.global.f32 	[%rd3], %f67;
	ld.global.f32 	%f68, [%rd19+12];
	ld.global.f32 	%f69, [%rd21+12];
	fma.rn.f32 	%f70, %f68, %f69, %f67;
	st.global.f32 	[%rd3], %f70;
	ld.global.f32 	%f71, [%rd19+16];
	ld.global.f32 	%f72, [%rd21+16];
	fma.rn.f32 	%f73, %f71, %f72, %f70;
	st.global.f32 	[%rd3], %f73;
	ld.global.f32 	%f74, [%rd19+20];
	ld.global.f32 	%f75, [%rd21+20];
	fma.rn.f32 	%f76, %f74, %f75, %f73;
	st.global.f32 	[%rd3], %f76;
	ld.global.f32 	%f77, [%rd19+24];
	ld.global.f32 	%f78, [%rd21+24];
	fma.rn.f32 	%f79, %f77, %f78, %f76;
	st.global.f32 	[%rd3], %f79;
	ld.global.f32 	%f80, [%rd19+28];
	ld.global.f32 	%f81, [%rd21+28];
	fma.rn.f32 	%f96, %f80, %f81, %f79;
	st.global.f32 	[%rd3], %f96;
	add.s32 	%r34, %r34, 8;
$L__BB0_8:
	setp.eq.s32 	%p7, %r11, 0;
	@%p7 bra 	$L__BB0_14;
	and.b32  	%r14, %r23, 3;
	setp.lt.u32 	%p8, %r11, 4;
	@%p8 bra 	$L__BB0_11;
	add.s32 	%r30, %r34, %r2;
	mul.wide.s32 	%rd22, %r30, 4;
	add.s64 	%rd23, %rd2, %rd22;
	ld.global.f32 	%f82, [%rd23];
	mul.wide.u32 	%rd24, %r34, 4;
	add.s64 	%rd25, %rd1, %rd24;
	ld.global.f32 	%f83, [%rd25];
	fma.rn.f32 	%f84, %f82, %f83, %f96;
	st.global.f32 	[%rd3], %f84;
	ld.global.f32 	%f85, [%rd23+4];
	ld.global.f32 	%f86, [%rd25+4];
	fma.rn.f32 	%f87, %f85, %f86, %f84;
	st.global.f32 	[%rd3], %f87;
	ld.global.f32 	%f88, [%rd23+8];
	ld.global.f32 	%f89, [%rd25+8];
	fma.rn.f32 	%f90, %f88, %f89, %f87;
	st.global.f32 	[%rd3], %f90;
	ld.global.f32 	%f91, [%rd23+12];
	ld.global.f32 	%f92, [%rd25+12];
	fma.rn.f32 	%f96, %f91, %f92, %f90;
	st.global.f32 	[%rd3], %f96;
	add.s32 	%r34, %r34, 4;
$L__BB0_11:
	setp.eq.s32 	%p9, %r14, 0;
	@%p9 bra 	$L__BB0_14;
	mul.wide.u32 	%rd26, %r34, 4;
	add.s64 	%rd30, %rd1, %rd26;
	add.s32 	%r37, %r34, %r2;
	neg.s32 	%r36, %r14;
$L__BB0_13:
	.pragma "nounroll";
	mul.wide.s32 	%rd27, %r37, 4;
	add.s64 	%rd28, %rd2, %rd27;
	ld.global.f32 	%f93, [%rd28];
	ld.global.f32 	%f94, [%rd30];
	fma.rn.f32 	%f96, %f93, %f94, %f96;
	st.global.f32 	[%rd3], %f96;
	add.s64 	%rd30, %rd30, 4;
	add.s32 	%r37, %r37, 1;
	add.s32 	%r36, %r36, 1;
	setp.ne.s32 	%p10, %r36, 0;
	@%p10 bra 	$L__BB0_13;
$L__BB0_14:
	ret;

}


// ===== COMPILED SASS (sm_100) =====

	.target	sm_100

	.elftype	@"ET_EXEC"


//--------------------- .note.nv.tkinfo           --------------------------
	.section	.note.nv.tkinfo,"",@"SHT_NOTE"
	.sectionflags	@"SHF_NOTE_NV_TKINFO"
	.tkinfo
        /*0018*/ 	.word	0x00000002
        /*0030*/ 	.string	""
        /*0030*/ 	.string	"ptxas"
        /*0030*/ 	.string	"Cuda compilation tools, release 13.0, V13.0.88"
        /*0030*/ 	.string	"Build cuda_13.0.r13.0/compiler.36424714_0"
        /*0030*/ 	.string	"-arch sm_100 -m 64 "



//--------------------- .note.nv.cuinfo           --------------------------
	.section	.note.nv.cuinfo,"",@"SHT_NOTE"
	.sectionflags	@"SHF_NOTE_NV_CUINFO"
        /*0018*/ 	.short	0x0002
        /*001a*/ 	.short	0x0064
        /*001c*/ 	.short	0x0082
	.zero		2


//--------------------- .nv.info                  --------------------------
	.section	.nv.info,"",@"SHT_CUDA_INFO"
	.align	4


	//----- nvinfo : EIATTR_REGCOUNT
	.align		4
        /*0000*/ 	.byte	0x04, 0x2f
        /*0002*/ 	.short	(.L_1 - .L_0)
	.align		4
.L_0:
        /*0004*/ 	.word	index@(_Z18matrix_vector_multPfS_S_i)
        /*0008*/ 	.word	0x00000016


	//----- nvinfo : EIATTR_FRAME_SIZE
	.align		4
.L_1:
        /*000c*/ 	.byte	0x04, 0x11
        /*000e*/ 	.short	(.L_3 - .L_2)
	.align		4
.L_2:
        /*0010*/ 	.word	index@(_Z18matrix_vector_multPfS_S_i)
        /*0014*/ 	.word	0x00000000


	//----- nvinfo : EIATTR_MIN_STACK_SIZE
	.align		4
.L_3:
        /*0018*/ 	.byte	0x04, 0x12
        /*001a*/ 	.short	(.L_5 - .L_4)
	.align		4
.L_4:
        /*001c*/ 	.word	index@(_Z18matrix_vector_multPfS_S_i)
        /*0020*/ 	.word	0x00000000
.L_5:


//--------------------- .nv.compat                --------------------------
	.section	.nv.compat,"",@"SHT_CUDA_COMPAT_INFO"
	.align	4
        /*0000*/ 	.byte	0x02, 0x09, 0x00, 0x00, 0x02, 0x02, 0x01, 0x00, 0x02, 0x05, 0x05, 0x00, 0x03, 0x07, 0x01, 0x01
        /*0010*/ 	.byte	0x02, 0x03, 0x00, 0x00, 0x02, 0x06, 0x01, 0x00, 0x04, 0x0b, 0x08, 0x00, 0x09, 0x00, 0x00, 0x00
        /*0020*/ 	.byte	0x00, 0x00, 0x00, 0x00


//--------------------- .nv.info._Z18matrix_vector_multPfS_S_i --------------------------
	.section	.nv.info._Z18matrix_vector_multPfS_S_i,"",@"SHT_CUDA_INFO"
	.sectionflags	@""
	.align	4


	//----- nvinfo : EIATTR_CUDA_API_VERSION
	.align		4
        /*0000*/ 	.byte	0x04, 0x37
        /*0002*/ 	.short	(.L_7 - .L_6)
.L_6:
        /*0004*/ 	.word	0x00000082


	//----- nvinfo : EIATTR_KPARAM_INFO
	.align		4
.L_7:
        /*0008*/ 	.byte	0x04, 0x17
        /*000a*/ 	.short	(.L_9 - .L_8)
.L_8:
        /*000c*/ 	.word	0x00000000
        /*0010*/ 	.short	0x0003
        /*0012*/ 	.short	0x0018
        /*0014*/ 	.byte	0x00, 0xf0, 0x11, 0x00


	//----- nvinfo : EIATTR_KPARAM_INFO
	.align		4
.L_9:
        /*0018*/ 	.byte	0x04, 0x17
        /*001a*/ 	.short	(.L_11 - .L_10)
.L_10:
        /*001c*/ 	.word	0x00000000
        /*0020*/ 	.short	0x0002
        /*0022*/ 	.short	0x0010
        /*0024*/ 	.byte	0x00, 0xf5, 0x21, 0x00


	//----- nvinfo : EIATTR_KPARAM_INFO
	.align		4
.L_11:
        /*0028*/ 	.byte	0x04, 0x17
        /*002a*/ 	.short	(.L_13 - .L_12)
.L_12:
        /*002c*/ 	.word	0x00000000
        /*0030*/ 	.short	0x0001
        /*0032*/ 	.short	0x0008
        /*0034*/ 	.byte	0x00, 0xf5, 0x21, 0x00


	//----- nvinfo : EIATTR_KPARAM_INFO
	.align		4
.L_13:
        /*0038*/ 	.byte	0x04, 0x17
        /*003a*/ 	.short	(.L_15 - .L_14)
.L_14:
        /*003c*/ 	.word	0x00000000
        /*0040*/ 	.short	0x0000
        /*0042*/ 	.short	0x0000
        /*0044*/ 	.byte	0x00, 0xf5, 0x21, 0x00


	//----- nvinfo : EIATTR_SPARSE_MMA_MASK
	.align		4
.L_15:
        /*0048*/ 	.byte	0x03, 0x50
        /*004a*/ 	.short	0x0000


	//----- nvinfo : EIATTR_MAXREG_COUNT
	.align		4
        /*004c*/ 	.byte	0x03, 0x1b
        /*004e*/ 	.short	0x00ff


	//----- nvinfo : EIATTR_MERCURY_ISA_VERSION
	.align		4
        /*0050*/ 	.byte	0x03, 0x5f
        /*0052*/ 	.short	0x0101


	//----- nvinfo : EIATTR_VRC_CTA_INIT_COUNT
	.align		4
        /*0054*/ 	.byte	0x02, 0x4a
	.zero		1
	.zero		1


	//----- nvinfo : EIATTR_EXIT_INSTR_OFFSETS
	.align		4
        /*0058*/ 	.byte	0x04, 0x1c
        /*005a*/ 	.short	(.L_17 - .L_16)


	//   ....[0]....
.L_16:
        /*005c*/ 	.word	0x00000070


	//   ....[1]....
        /*0060*/ 	.word	0x000000d0


	//   ....[2]....
        /*0064*/ 	.word	0x000006b0


	//   ....[3]....
        /*0068*/ 	.word	0x00000960


	//   ....[4]....
        /*006c*/ 	.word	0x00000b10


	//   ....[5]....
        /*0070*/ 	.word	0x00000c20


	//----- nvinfo : EIATTR_CBANK_PARAM_SIZE
	.align		4
.L_17:
        /*0074*/ 	.byte	0x03, 0x19
        /*0076*/ 	.short	0x001c


	//----- nvinfo : EIATTR_PARAM_CBANK
	.align		4
        /*0078*/ 	.byte	0x04, 0x0a
        /*007a*/ 	.short	(.L_19 - .L_18)
	.align		4
.L_18:
        /*007c*/ 	.word	index@(.nv.constant0._Z18matrix_vector_multPfS_S_i)
        /*0080*/ 	.short	0x0380
        /*0082*/ 	.short	0x001c


	//----- nvinfo : EIATTR_SW_WAR
	.align		4
.L_19:
        /*0084*/ 	.byte	0x04, 0x36
        /*0086*/ 	.short	(.L_21 - .L_20)
.L_20:
        /*0088*/ 	.word	0x00000008
.L_21:


//--------------------- .nv.callgraph             --------------------------
	.section	.nv.callgraph,"",@"SHT_CUDA_CALLGRAPH"
	.align	4
	.sectionentsize	8
	.align		4
        /*0000*/ 	.word	0x00000000
	.align		4
        /*0004*/ 	.word	0xffffffff
	.align		4
        /*0008*/ 	.word	0x00000000
	.align		4
        /*000c*/ 	.word	0xfffffffe
	.align		4
        /*0010*/ 	.word	0x00000000
	.align		4
        /*0014*/ 	.word	0xfffffffd
	.align		4
        /*0018*/ 	.word	0x00000000
	.align		4
        /*001c*/ 	.word	0xfffffffc


//--------------------- .text._Z18matrix_vector_multPfS_S_i --------------------------
	.section	.text._Z18matrix_vector_multPfS_S_i,"ax",@progbits
	.align	128
        .global         _Z18matrix_vector_multPfS_S_i
        .type           _Z18matrix_vector_multPfS_S_i,@function
        .size           _Z18matrix_vector_multPfS_S_i,(.L_x_6 - _Z18matrix_vector_multPfS_S_i)
        .other          _Z18matrix_vector_multPfS_S_i,@"STO_CUDA_ENTRY STV_DEFAULT"
_Z18matrix_vector_multPfS_S_i:
.text._Z18matrix_vector_multPfS_S_i:
[----:B------:R-:W-:Y:S01]  /*0000*/  LDC R1, c[0x0][0x37c] ;  /* 0x0000df00ff017b82 */ /* 0x000fe20000000800 */
[----:B------:R-:W0:Y:S07]  /*0010*/  S2R R5, SR_TID.X ;  /* 0x0000000000057919 */ /* 0x000e2e0000002100 */
[----:B------:R-:W1:Y:S01]  /*0020*/  LDC R4, c[0x0][0x398] ;  /* 0x0000e600ff047b82 */ /* 0x000e620000000800 */
[----:B------:R-:W0:Y:S01]  /*0030*/  LDCU UR4, c[0x0][0x360] ;  /* 0x00006c00ff0477ac */ /* 0x000e220008000800 */
[----:B------:R-:W0:Y:S02]  /*0040*/  S2R R0, SR_CTAID.X ;  /* 0x0000000000007919 */ /* 0x000e240000002500 */
[----:B0-----:R-:W-:-:S05]  /*0050*/  IMAD R5, R0, UR4, R5 ;  /* 0x0000000400057c24 */ /* 0x001fca000f8e0205 */
[----:B-1----:R-:W-:-:S13]  /*0060*/  ISETP.GE.AND P0, PT, R5, R4, PT ;  /* 0x000000040500720c */ /* 0x002fda0003f06270 */
[----:B------:R-:W-:Y:S05]  /*0070*/  @P0 EXIT ;  /* 0x000000000000094d */ /* 0x000fea0003800000 */
[----:B------:R-:W0:Y:S01]  /*0080*/  LDC.64 R2, c[0x0][0x390] ;  /* 0x0000e400ff027b82 */ /* 0x000e220000000a00 */
[----:B------:R-:W1:Y:S01]  /*0090*/  LDCU.64 UR12, c[0x0][0x358] ;  /* 0x00006b00ff0c77ac */ /* 0x000e620008000a00 */
[----:B------:R-:W-:Y:S01]  /*00a0*/  ISETP.GE.AND P0, PT, R4, 0x1, PT ;  /* 0x000000010400780c */ /* 0x000fe20003f06270 */
[----:B0-----:R-:W-:-:S05]  /*00b0*/  IMAD.WIDE R2, R5, 0x4, R2 ;  /* 0x0000000405027825 */ /* 0x001fca00078e0202 */
[----:B-1----:R0:W-:Y:S07]  /*00c0*/  STG.E desc[UR12][R2.64], RZ ;  /* 0x000000ff02007986 */ /* 0x0021ee000c10190c */
[----:B------:R-:W-:Y:S05]  /*00d0*/  @!P0 EXIT ;  /* 0x000000000000894d */ /* 0x000fea0003800000 */
[C---:B------:R-:W-:Y:S01]  /*00e0*/  ISETP.GE.U32.AND P1, PT, R4.reuse, 0x10, PT ;  /* 0x000000100400780c */ /* 0x040fe20003f26070 */
[----:B------:R-:W-:Y:S01]  /*00f0*/  HFMA2 R7, -RZ, RZ, 0, 0 ;  /* 0x00000000ff077431 */ /* 0x000fe200000001ff */
[----:B------:R-:W-:Y:S01]  /*0100*/  LOP3.LUT R17, R4, 0xf, RZ, 0xc0, !PT ;  /* 0x0000000f04117812 */ /* 0x000fe200078ec0ff */
[----:B------:R-:W-:Y:S01]  /*0110*/  IMAD R0, R5, R4, RZ ;  /* 0x0000000405007224 */ /* 0x000fe200078e02ff */
[----:B------:R-:W-:Y:S02]  /*0120*/  MOV R5, RZ ;  /* 0x000000ff00057202 */ /* 0x000fe40000000f00 */
[----:B------:R-:W-:-:S07]  /*0130*/  ISETP.NE.AND P0, PT, R17, RZ, PT ;  /* 0x000000ff1100720c */ /* 0x000fce0003f05270 */
[----:B------:R-:W-:Y:S06]  /*0140*/  @!P1 BRA `(.L_x_0) ;  /* 0x0000000400589947 */ /* 0x000fec0003800000 */
[----:B------:R-:W1:Y:S01]  /*0150*/  LDCU.128 UR8, c[0x0][0x380] ;  /* 0x00007000ff0877ac */ /* 0x000e620008000c00 */
[----:B------:R-:W-:Y:S02]  /*0160*/  LOP3.LUT R7, R4, 0x7ffffff0, RZ, 0xc0, !PT ;  /* 0x7ffffff004077812 */ /* 0x000fe400078ec0ff */
[----:B------:R-:W-:Y:S02]  /*0170*/  MOV R5, RZ ;  /* 0x000000ff00057202 */ /* 0x000fe40000000f00 */
[----:B------:R-:W-:Y:S02]  /*0180*/  MOV R12, R0 ;  /* 0x00000000000c7202 */ /* 0x000fe40000000f00 */
[----:B------:R-:W-:Y:S01]  /*0190*/  IADD3 R6, PT, PT, -R7, RZ, RZ ;  /* 0x000000ff07067210 */ /* 0x000fe20007ffe1ff */
[----:B-1----:R-:W-:Y:S02]  /*01a0*/  UIADD3 UR4, UP1, UPT, UR10, 0x20, URZ ;  /* 0x000000200a047890 */ /* 0x002fe4000ff3e0ff */
[----:B------:R-:W-:-:S02]  /*01b0*/  UIADD3 UR6, UP0, UPT, UR8, 0x20, URZ ;  /* 0x0000002008067890 */ /* 0x000fc4000ff1e0ff */
[----:B------:R-:W-:Y:S02]  /*01c0*/  UIADD3.X UR5, UPT, UPT, URZ, UR11, URZ, UP1, !UPT ;  /* 0x0000000bff057290 */ /* 0x000fe40008ffe4ff */
[----:B------:R-:W-:Y:S01]  /*01d0*/  MOV R13, UR4 ;  /* 0x00000004000d7c02 */ /* 0x000fe20008000f00 */
[----:B------:R-:W-:-:S03]  /*01e0*/  UIADD3.X UR7, UPT, UPT, URZ, UR9, URZ, UP0, !UPT ;  /* 0x00000009ff077290 */ /* 0x000fc600087fe4ff */
[----:B------:R-:W-:-:S09]  /*01f0*/  MOV R14, UR5 ;  /* 0x00000005000e7c02 */ /* 0x000fd20008000f00 */
.L_x_1:
[----:B------:R-:W-:Y:S02]  /*0200*/  MOV R10, UR6 ;  /* 0x00000006000a7c02 */ /* 0x000fe40008000f00 */
[----:B------:R-:W-:Y:S02]  /*0210*/  MOV R11, UR7 ;  /* 0x00000007000b7c02 */ /* 0x000fe40008000f00 */
[----:B------:R-:W-:Y:S02]  /*0220*/  MOV R8, R13 ;  /* 0x0000000d00087202 */ /* 0x000fe40000000f00 */
[----:B------:R-:W-:Y:S01]  /*0230*/  MOV R9, R14 ;  /* 0x0000000e00097202 */ /* 0x000fe20000000f00 */
[----:B------:R-:W-:-:S04]  /*0240*/  IMAD.WIDE R10, R12, 0x4, R10 ;  /* 0x000000040c0a7825 */ /* 0x000fc800078e020a */
[----:B------:R-:W2:Y:S04]  /*0250*/  LDG.E R13, desc[UR12][R8.64+-0x20] ;  /* 0xffffe00c080d7981 */ /* 0x000ea8000c1e1900 */
[----:B------:R-:W2:Y:S02]  /*0260*/  LDG.E R14, desc[UR12][R10.64+-0x20] ;  /* 0xffffe00c0a0e7981 */ /* 0x000ea4000c1e1900 */
[----:B--2---:R-:W-:-:S05]  /*0270*/  FFMA R13, R14, R13, R5 ;  /* 0x0000000d0e0d7223 */ /* 0x004fca0000000005 */
[----:B------:R1:W-:Y:S04]  /*0280*/  STG.E desc[UR12][R2.64], R13 ;  /* 0x0000000d02007986 */ /* 0x0003e8000c10190c */
[----:B------:R-:W2:Y:S04]  /*0290*/  LDG.E R14, desc[UR12][R10.64+-0x1c] ;  /* 0xffffe40c0a0e7981 */ /* 0x000ea8000c1e1900 */
[----:B----4-:R-:W2:Y:S02]  /*02a0*/  LDG.E R5, desc[UR12][R8.64+-0x1c] ;  /* 0xffffe40c08057981 */ /* 0x010ea4000c1e1900 */
[----:B--2---:R-:W-:-:S05]  /*02b0*/  FFMA R5, R14, R5, R13 ;  /* 0x000000050e057223 */ /* 0x004fca000000000d */
[----:B------:R2:W-:Y:S04]  /*02c0*/  STG.E desc[UR12][R2.64], R5 ;  /* 0x0000000502007986 */ /* 0x0005e8000c10190c */
[----:B------:R-:W3:Y:S04]  /*02d0*/  LDG.E R14, desc[UR12][R10.64+-0x18] ;  /* 0xffffe80c0a0e7981 */ /* 0x000ee8000c1e1900 */
[----:B------:R-:W3:Y:S02]  /*02e0*/  LDG.E R15, desc[UR12][R8.64+-0x18] ;  /* 0xffffe80c080f7981 */ /* 0x000ee4000c1e1900 */
[----:B---3--:R-:W-:-:S05]  /*02f0*/  FFMA R15, R14, R15, R5 ;  /* 0x0000000f0e0f7223 */ /* 0x008fca0000000005 */
[----:B------:R3:W-:Y:S04]  /*0300*/  STG.E desc[UR12][R2.64], R15 ;  /* 0x0000000f02007986 */ /* 0x0007e8000c10190c */
[----:B------:R-:W1:Y:S04]  /*0310*/  LDG.E R14, desc[UR12][R10.64+-0x14] ;  /* 0xffffec0c0a0e7981 */ /* 0x000e68000c1e1900 */
[----:B------:R-:W1:Y:S02]  /*0320*/  LDG.E R16, desc[UR12][R8.64+-0x14] ;  /* 0xffffec0c08107981 */ /* 0x000e64000c1e1900 */
[----:B-1----:R-:W-:-:S05]  /*0330*/  FFMA R13, R14, R16, R15 ;  /* 0x000000100e0d7223 */ /* 0x002fca000000000f */
[----:B------:R1:W-:Y:S04]  /*0340*/  STG.E desc[UR12][R2.64], R13 ;  /* 0x0000000d02007986 */ /* 0x0003e8000c10190c */
[----:B------:R-:W2:Y:S04]  /*0350*/  LDG.E R14, desc[UR12][R10.64+-0x10] ;  /* 0xfffff00c0a0e7981 */ /* 0x000ea8000c1e1900 */
[----:B------:R-:W2:Y:S02]  /*0360*/  LDG.E R16, desc[UR12][R8.64+-0x10] ;  /* 0xfffff00c08107981 */ /* 0x000ea4000c1e1900 */
        /* <DEDUP_REMOVED lines=34> */
[----:B------:R-:W4:Y:S04]  /*0590*/  LDG.E R14, desc[UR12][R10.64+0x14] ;  /* 0x0000140c0a0e7981 */ /* 0x000f28000c1e1900 */
[----:B------:R-:W4:Y:S02]  /*05a0*/  LDG.E R16, desc[UR12][R8.64+0x14] ;  /* 0x0000140c08107981 */ /* 0x000f24000c1e1900 */
[----:B----4-:R-:W-:-:S05]  /*05b0*/  FFMA R19, R14, R16, R13 ;  /* 0x000000100e137223 */ /* 0x010fca000000000d */
[----:B------:R4:W-:Y:S04]  /*05c0*/  STG.E desc[UR12][R2.64], R19 ;  /* 0x0000001302007986 */ /* 0x0009e8000c10190c */
[----:B------:R-:W3:Y:S04]  /*05d0*/  LDG.E R14, desc[UR12][R10.64+0x18] ;  /* 0x0000180c0a0e7981 */ /* 0x000ee8000c1e1900 */
[----:B--2---:R-:W3:Y:S01]  /*05e0*/  LDG.E R5, desc[UR12][R8.64+0x18] ;  /* 0x0000180c08057981 */ /* 0x004ee2000c1e1900 */
[----:B------:R-:W-:Y:S01]  /*05f0*/  IADD3 R6, PT, PT, R6, 0x10, RZ ;  /* 0x0000001006067810 */ /* 0x000fe20007ffe0ff */
[----:B---3--:R-:W-:-:S05]  /*0600*/  FFMA R15, R14, R5, R19 ;  /* 0x000000050e0f7223 */ /* 0x008fca0000000013 */
[----:B------:R4:W-:Y:S04]  /*0610*/  STG.E desc[UR12][R2.64], R15 ;  /* 0x0000000f02007986 */ /* 0x0009e8000c10190c */
[----:B------:R-:W2:Y:S04]  /*0620*/  LDG.E R14, desc[UR12][R10.64+0x1c] ;  /* 0x00001c0c0a0e7981 */ /* 0x000ea8000c1e1900 */
[----:B------:R-:W2:Y:S01]  /*0630*/  LDG.E R5, desc[UR12][R8.64+0x1c] ;  /* 0x00001c0c08057981 */ /* 0x000ea2000c1e1900 */
[----:B------:R-:W-:Y:S02]  /*0640*/  ISETP.NE.AND P1, PT, R6, RZ, PT ;  /* 0x000000ff0600720c */ /* 0x000fe40003f25270 */
[----:B-1----:R-:W-:-:S02]  /*0650*/  IADD3 R13, P2, PT, R8, 0x40, RZ ;  /* 0x00000040080d7810 */ /* 0x002fc40007f5e0ff */
[----:B------:R-:W-:Y:S01]  /*0660*/  IADD3 R12, PT, PT, R12, 0x10, RZ ;  /* 0x000000100c0c7810 */ /* 0x000fe20007ffe0ff */
[----:B--2---:R-:W-:Y:S01]  /*0670*/  FFMA R5, R14, R5, R15 ;  /* 0x000000050e057223 */ /* 0x004fe2000000000f */
[----:B------:R-:W-:-:S04]  /*0680*/  IADD3.X R14, PT, PT, RZ, R9, RZ, P2, !PT ;  /* 0x00000009ff0e7210 */ /* 0x000fc800017fe4ff */
[----:B------:R4:W-:Y:S03]  /*0690*/  STG.E desc[UR12][R2.64], R5 ;  /* 0x0000000502007986 */ /* 0x0009e6000c10190c */
[----:B------:R-:W-:Y:S05]  /*06a0*/  @P1 BRA `(.L_x_1) ;  /* 0xfffffff800d41947 */ /* 0x000fea000383ffff */
.L_x_0:
[----:B------:R-:W-:Y:S05]  /*06b0*/  @!P0 EXIT ;  /* 0x000000000000894d */ /* 0x000fea0003800000 */
[----:B------:R-:W-:Y:S02]  /*06c0*/  ISETP.GE.U32.AND P0, PT, R17, 0x8, PT ;  /* 0x000000081100780c */ /* 0x000fe40003f06070 */
[----:B------:R-:W-:-:S04]  /*06d0*/  LOP3.LUT R14, R4, 0x7, RZ, 0xc0, !PT ;  /* 0x00000007040e7812 */ /* 0x000fc800078ec0ff */
[----:B------:R-:W-:-:S07]  /*06e0*/  ISETP.NE.AND P1, PT, R14, RZ, PT ;  /* 0x000000ff0e00720c */ /* 0x000fce0003f25270 */
[----:B------:R-:W-:Y:S06]  /*06f0*/  @!P0 BRA `(.L_x_2) ;  /* 0x0000000000988947 */ /* 0x000fec0003800000 */
[----:B------:R-:W1:Y:S01]  /*0700*/  LDC.64 R8, c[0x0][0x380] ;  /* 0x0000e000ff087b82 */ /* 0x000e620000000a00 */
[----:B------:R-:W-:-:S07]  /*0710*/  IADD3 R13, PT, PT, R0, R7, RZ ;  /* 0x00000007000d7210 */ /* 0x000fce0007ffe0ff */
[----:B------:R-:W2:Y:S01]  /*0720*/  LDC.64 R10, c[0x0][0x388] ;  /* 0x0000e200ff0a7b82 */ /* 0x000ea20000000a00 */
[----:B-1----:R-:W-:-:S05]  /*0730*/  IMAD.WIDE R8, R13, 0x4, R8 ;  /* 0x000000040d087825 */ /* 0x002fca00078e0208 */
[----:B------:R-:W4:Y:S01]  /*0740*/  LDG.E R6, desc[UR12][R8.64] ;  /* 0x0000000c08067981 */ /* 0x000f22000c1e1900 */
[----:B--2---:R-:W-:-:S05]  /*0750*/  IMAD.WIDE.U32 R10, R7, 0x4, R10 ;  /* 0x00000004070a7825 */ /* 0x004fca00078e000a */
[----:B------:R-:W4:Y:S02]  /*0760*/  LDG.E R12, desc[UR12][R10.64] ;  /* 0x0000000c0a0c7981 */ /* 0x000f24000c1e1900 */
[----:B----4-:R-:W-:-:S05]  /*0770*/  FFMA R5, R6, R12, R5 ;  /* 0x0000000c06057223 */ /* 0x010fca0000000005 */
        /* <DEDUP_REMOVED lines=21> */
[----:B------:R-:W3:Y:S04]  /*08d0*/  LDG.E R6, desc[UR12][R8.64+0x18] ;  /* 0x0000180c08067981 */ /* 0x000ee8000c1e1900 */
[----:B------:R-:W3:Y:S02]  /*08e0*/  LDG.E R12, desc[UR12][R10.64+0x18] ;  /* 0x0000180c0a0c7981 */ /* 0x000ee4000c1e1900 */
[----:B---3--:R-:W-:-:S05]  /*08f0*/  FFMA R17, R6, R12, R15 ;  /* 0x0000000c06117223 */ /* 0x008fca000000000f */
[----:B------:R2:W-:Y:S04]  /*0900*/  STG.E desc[UR12][R2.64], R17 ;  /* 0x0000001102007986 */ /* 0x0005e8000c10190c */
[----:B------:R-:W3:Y:S04]  /*0910*/  LDG.E R6, desc[UR12][R8.64+0x1c] ;  /* 0x00001c0c08067981 */ /* 0x000ee8000c1e1900 */
[----:B-1----:R-:W3:Y:S01]  /*0920*/  LDG.E R5, desc[UR12][R10.64+0x1c] ;  /* 0x00001c0c0a057981 */ /* 0x002ee2000c1e1900 */
[----:B------:R-:W-:Y:S01]  /*0930*/  IADD3 R7, PT, PT, R7, 0x8, RZ ;  /* 0x0000000807077810 */ /* 0x000fe20007ffe0ff */
[----:B---3--:R-:W-:-:S05]  /*0940*/  FFMA R5, R6, R5, R17 ;  /* 0x0000000506057223 */ /* 0x008fca0000000011 */
[----:B------:R2:W-:Y:S02]  /*0950*/  STG.E desc[UR12][R2.64], R5 ;  /* 0x0000000502007986 */ /* 0x0005e4000c10190c */
.L_x_2:
[----:B------:R-:W-:Y:S05]  /*0960*/  @!P1 EXIT ;  /* 0x000000000000994d */ /* 0x000fea0003800000 */
[----:B------:R-:W-:Y:S02]  /*0970*/  ISETP.GE.U32.AND P0, PT, R14, 0x4, PT ;  /* 0x000000040e00780c */ /* 0x000fe40003f06070 */
[----:B------:R-:W-:-:S04]  /*0980*/  LOP3.LUT R4, R4, 0x3, RZ, 0xc0, !PT ;  /* 0x0000000304047812 */ /* 0x000fc800078ec0ff */
[----:B------:R-:W-:-:S07]  /*0990*/  ISETP.NE.AND P1, PT, R4, RZ, PT ;  /* 0x000000ff0400720c */ /* 0x000fce0003f25270 */
[----:B------:R-:W-:Y:S06]  /*09a0*/  @!P0 BRA `(.L_x_3) ;  /* 0x0000000000588947 */ /* 0x000fec0003800000 */
[----:B------:R-:W1:Y:S01]  /*09b0*/  LDC.64 R8, c[0x0][0x380] ;  /* 0x0000e000ff087b82 */ /* 0x000e620000000a00 */
[----:B--2---:R-:W-:-:S07]  /*09c0*/  IADD3 R13, PT, PT, R0, R7, RZ ;  /* 0x00000007000d7210 */ /* 0x004fce0007ffe0ff */
        /* <DEDUP_REMOVED lines=11> */
[----:B------:R-:W2:Y:S04]  /*0a80*/  LDG.E R6, desc[UR12][R8.64+0x8] ;  /* 0x0000080c08067981 */ /* 0x000ea8000c1e1900 */
[----:B------:R-:W2:Y:S02]  /*0a90*/  LDG.E R12, desc[UR12][R10.64+0x8] ;  /* 0x0000080c0a0c7981 */ /* 0x000ea4000c1e1900 */
[----:B--2---:R-:W-:-:S05]  /*0aa0*/  FFMA R15, R6, R12, R13 ;  /* 0x0000000c060f7223 */ /* 0x004fca000000000d */
[----:B------:R3:W-:Y:S04]  /*0ab0*/  STG.E desc[UR12][R2.64], R15 ;  /* 0x0000000f02007986 */ /* 0x0007e8000c10190c */
[----:B------:R-:W1:Y:S04]  /*0ac0*/  LDG.E R6, desc[UR12][R8.64+0xc] ;  /* 0x00000c0c08067981 */ /* 0x000e68000c1e1900 */
[----:B------:R-:W1:Y:S01]  /*0ad0*/  LDG.E R12, desc[UR12][R10.64+0xc] ;  /* 0x00000c0c0a0c7981 */ /* 0x000e62000c1e1900 */
[----:B------:R-:W-:Y:S01]  /*0ae0*/  IADD3 R7, PT, PT, R7, 0x4, RZ ;  /* 0x0000000407077810 */ /* 0x000fe20007ffe0ff */
[----:B-1----:R-:W-:-:S05]  /*0af0*/  FFMA R5, R6, R12, R15 ;  /* 0x0000000c06057223 */ /* 0x002fca000000000f */
[----:B------:R3:W-:Y:S02]  /*0b00*/  STG.E desc[UR12][R2.64], R5 ;  /* 0x0000000502007986 */ /* 0x0007e4000c10190c */
.L_x_3:
[----:B------:R-:W-:Y:S05]  /*0b10*/  @!P1 EXIT ;  /* 0x000000000000994d */ /* 0x000fea0003800000 */
[----:B------:R-:W1:Y:S01]  /*0b20*/  LDC.64 R10, c[0x0][0x388] ;  /* 0x0000e200ff0a7b82 */ /* 0x000e620000000a00 */
[----:B--23--:R-:W-:Y:S02]  /*0b30*/  IADD3 R13, PT, PT, R0, R7, RZ ;  /* 0x00000007000d7210 */ /* 0x00cfe40007ffe0ff */
[----:B------:R-:W-:-:S05]  /*0b40*/  IADD3 R4, PT, PT, -R4, RZ, RZ ;  /* 0x000000ff04047210 */ /* 0x000fca0007ffe1ff */
[----:B------:R-:W2:Y:S01]  /*0b50*/  LDC.64 R8, c[0x0][0x380] ;  /* 0x0000e000ff087b82 */ /* 0x000ea20000000a00 */
[----:B-1----:R-:W-:-:S07]  /*0b60*/  IMAD.WIDE.U32 R10, R7, 0x4, R10 ;  /* 0x00000004070a7825 */ /* 0x002fce00078e000a */
.L_x_4:
[----:B--2---:R-:W-:Y:S01]  /*0b70*/  IMAD.WIDE R6, R13, 0x4, R8 ;  /* 0x000000040d067825 */ /* 0x004fe200078e0208 */
[----:B-1----:R1:W4:Y:S05]  /*0b80*/  LDG.E R0, desc[UR12][R10.64] ;  /* 0x0000000c0a007981 */ /* 0x00232a000c1e1900 */
[----:B------:R-:W4:Y:S01]  /*0b90*/  LDG.E R6, desc[UR12][R6.64] ;  /* 0x0000000c06067981 */ /* 0x000f22000c1e1900 */
[----:B------:R-:W-:-:S04]  /*0ba0*/  IADD3 R4, PT, PT, R4, 0x1, RZ ;  /* 0x0000000104047810 */ /* 0x000fc80007ffe0ff */
[----:B------:R-:W-:Y:S02]  /*0bb0*/  ISETP.NE.AND P0, PT, R4, RZ, PT ;  /* 0x000000ff0400720c */ /* 0x000fe40003f05270 */
[----:B-1----:R-:W-:Y:S02]  /*0bc0*/  IADD3 R10, P1, PT, R10, 0x4, RZ ;  /* 0x000000040a0a7810 */ /* 0x002fe40007f3e0ff */
[----:B------:R-:W-:Y:S02]  /*0bd0*/  IADD3 R13, PT, PT, R13, 0x1, RZ ;  /* 0x000000010d0d7810 */ /* 0x000fe40007ffe0ff */
[----:B------:R-:W-:Y:S01]  /*0be0*/  IADD3.X R11, PT, PT, RZ, R11, RZ, P1, !PT ;  /* 0x0000000bff0b7210 */ /* 0x000fe20000ffe4ff */
[----:B----4-:R-:W-:-:S05]  /*0bf0*/  FFMA R5, R6, R0, R5 ;  /* 0x0000000006057223 */ /* 0x010fca0000000005 */
[----:B------:R1:W-:Y:S01]  /*0c00*/  STG.E desc[UR12][R2.64], R5 ;  /* 0x0000000502007986 */ /* 0x0003e2000c10190c */
[----:B------:R-:W-:Y:S05]  /*0c10*/  @P0 BRA `(.L_x_4) ;  /* 0xfffffffc00d40947 */ /* 0x000fea000383ffff */
[----:B------:R-:W-:Y:S05]  /*0c20*/  EXIT ;  /* 0x000000000000794d */ /* 0x000fea0003800000 */
.L_x_5:
[----:B------:R-:W-:-:S00]  /*0c30*/  BRA `(.L_x_5) ;  /* 0xfffffffc00fc7947 */ /* 0x000fc0000383ffff */
[----:B------:R-:W-:-:S00]  /*0c40*/  NOP ;  /* 0x0000000000007918 */ /* 0x000fc00000000000 */
        /* <DEDUP_REMOVED lines=11> */
.L_x_6:


//--------------------- .nv.shared.reserved.0     --------------------------
	.section	.nv.shared.reserved.0,"aw",@nobits
	.weak		__nv_reservedSMEM_offset_0_alias
	.size		__nv_reservedSMEM_offset_0_alias, 0, 64
	.other		__nv_reservedSMEM_offset_0_alias,@"STO_CUDA_RESERVED_SHARED STV_DEFAULT"
__nv_reservedSMEM_offset_0_alias:
	.zero		0
	.zero		64


//--------------------- .nv.constant0._Z18matrix_vector_multPfS_S_i --------------------------
	.section	.nv.constant0._Z18matrix_vector_multPfS_S_i,"a",@progbits
	.sectionflags	@""
	.align	4
.nv.constant0._Z18matrix_vector_multPfS_S_i:
	.zero		924


//--------------------- SYMBOLS --------------------------

	.type		.nv.reservedSmem.offset0,@object
	.size		.nv.reservedSmem.offset0,0x4
